//
// Generated by NVIDIA NVVM Compiler
//
// Compiler Build ID: CL-36424714
// Cuda compilation tools, release 13.0, V13.0.88
// Based on NVVM 20.0.0
//

.version 9.0
.target sm_100
.address_size 64

	// .globl	_Z9block_divv

.visible .entry _Z9block_divv()
{
	.reg .pred 	%p<2>;
	.reg .b32 	%r<2>;

	mov.u32 	%r1, %tid.x;
	setp.gt.u32 	%p1, %r1, 63;
	@%p1 bra 	$L__BB0_2;
	bar.sync 	0;
$L__BB0_2:
	ret;

}


// ===== COMPILED SASS (sm_100) =====

	.target	sm_100

	.elftype	@"ET_EXEC"


//--------------------- .note.nv.tkinfo           --------------------------
	.section	.note.nv.tkinfo,"",@"SHT_NOTE"
	.sectionflags	@"SHF_NOTE_NV_TKINFO"
	.tkinfo
        /*0018*/ 	.word	0x00000002
        /*0030*/ 	.string	""
        /*0030*/ 	.string	"ptxas"
        /*0030*/ 	.string	"Cuda compilation tools, release 13.0, V13.0.88"
        /*0030*/ 	.string	"Build cuda_13.0.r13.0/compiler.36424714_0"
        /*0030*/ 	.string	"-arch sm_100 -m 64 "



//--------------------- .note.nv.cuinfo           --------------------------
	.section	.note.nv.cuinfo,"",@"SHT_NOTE"
	.sectionflags	@"SHF_NOTE_NV_CUINFO"
        /*0018*/ 	.short	0x0002
        /*001a*/ 	.short	0x0064
        /*001c*/ 	.short	0x0082
	.zero		2


//--------------------- .nv.info                  --------------------------
	.section	.nv.info,"",@"SHT_CUDA_INFO"
	.align	4


	//----- nvinfo : EIATTR_REGCOUNT
	.align		4
        /*0000*/ 	.byte	0x04, 0x2f
        /*0002*/ 	.short	(.L_1 - .L_0)
	.align		4
.L_0:
        /*0004*/ 	.word	index@(_Z9block_divv)
        /*0008*/ 	.word	0x00000004


	//----- nvinfo : EIATTR_FRAME_SIZE
	.align		4
.L_1:
        /*000c*/ 	.byte	0x04, 0x11
        /*000e*/ 	.short	(.L_3 - .L_2)
	.align		4
.L_2:
        /*0010*/ 	.word	index@(_Z9block_divv)
        /*0014*/ 	.word	0x00000000


	//----- nvinfo : EIATTR_MIN_STACK_SIZE
	.align		4
.L_3:
        /*0018*/ 	.byte	0x04, 0x12
        /*001a*/ 	.short	(.L_5 - .L_4)
	.align		4
.L_4:
        /*001c*/ 	.word	index@(_Z9block_divv)
        /*0020*/ 	.word	0x00000000
.L_5:


//--------------------- .nv.compat                --------------------------
	.section	.nv.compat,"",@"SHT_CUDA_COMPAT_INFO"
	.align	4
        /*0000*/ 	.byte	0x02, 0x09, 0x00, 0x00, 0x02, 0x02, 0x01, 0x00, 0x02, 0x05, 0x05, 0x00, 0x03, 0x07, 0x01, 0x01
        /*0010*/ 	.byte	0x02, 0x03, 0x00, 0x00, 0x02, 0x06, 0x01, 0x00, 0x04, 0x0b, 0x08, 0x00, 0x09, 0x00, 0x00, 0x00
        /*0020*/ 	.byte	0x00, 0x00, 0x00, 0x00


//--------------------- .nv.info._Z9block_divv    --------------------------
	.section	.nv.info._Z9block_divv,"",@"SHT_CUDA_INFO"
	.sectionflags	@""
	.align	4


	//----- nvinfo : EIATTR_CUDA_API_VERSION
	.align		4
        /*0000*/ 	.byte	0x04, 0x37
        /*0002*/ 	.short	(.L_7 - .L_6)
.L_6:
        /*0004*/ 	.word	0x00000082


	//----- nvinfo : EIATTR_SPARSE_MMA_MASK
	.align		4
.L_7:
        /*0008*/ 	.byte	0x03, 0x50
        /*000a*/ 	.short	0x0000


	//----- nvinfo : EIATTR_MAXREG_COUNT
	.align		4
        /*000c*/ 	.byte	0x03, 0x1b
        /*000e*/ 	.short	0x00ff


	//----- nvinfo : EIATTR_NUM_BARRIERS
	.align		4
        /*0010*/ 	.byte	0x02, 0x4c
        /*0012*/ 	.byte	0x01
	.zero		1


	//----- nvinfo : EIATTR_MERCURY_ISA_VERSION
	.align		4
        /*0014*/ 	.byte	0x03, 0x5f
        /*0016*/ 	.short	0x0101


	//----- nvinfo : EIATTR_VRC_CTA_INIT_COUNT
	.align		4
        /*0018*/ 	.byte	0x02, 0x4a
	.zero		1
	.zero		1


	//----- nvinfo : EIATTR_EXIT_INSTR_OFFSETS
	.align		4
        /*001c*/ 	.byte	0x04, 0x1c
        /*001e*/ 	.short	(.L_9 - .L_8)


	//   ....[0]....
.L_8:
        /*0020*/ 	.word	0x00000030


	//   ....[1]....
        /*0024*/ 	.word	0x00000050


	//----- nvinfo : EIATTR_SW_WAR
	.align		4
.L_9:
        /*0028*/ 	.byte	0x04, 0x36
        /*002a*/ 	.short	(.L_11 - .L_10)
.L_10:
        /*002c*/ 	.word	0x00000008
.L_11:


//--------------------- .nv.callgraph             --------------------------
	.section	.nv.callgraph,"",@"SHT_CUDA_CALLGRAPH"
	.align	4
	.sectionentsize	8
	.align		4
        /*0000*/ 	.word	0x00000000
	.align		4
        /*0004*/ 	.word	0xffffffff
	.align		4
        /*0008*/ 	.word	0x00000000
	.align		4
        /*000c*/ 	.word	0xfffffffe
	.align		4
        /*0010*/ 	.word	0x00000000
	.align		4
        /*0014*/ 	.word	0xfffffffd
	.align		4
        /*0018*/ 	.word	0x00000000
	.align		4
        /*001c*/ 	.word	0xfffffffc


//--------------------- .text._Z9block_divv       --------------------------
	.section	.text._Z9block_divv,"ax",@progbits
	.align	128
        .global         _Z9block_divv
        .type           _Z9block_divv,@function
        .size           _Z9block_divv,(.L_x_1 - _Z9block_divv)
        .other          _Z9block_divv,@"STO_CUDA_ENTRY STV_DEFAULT"
_Z9block_divv:
.text._Z9block_divv:
[----:B------:R-:W-:Y:S01]  /*0000*/  LDC R1, c[0x0][0x37c] ;  /* 0x0000df00ff017b82 */ /* 0x000fe20000000800 */
[----:B------:R-:W0:Y:S02]  /*0010*/  S2R R0, SR_TID.X ;  /* 0x0000000000007919 */ /* 0x000e240000002100 */
[----:B0-----:R-:W-:-:S13]  /*0020*/  ISETP.GT.U32.AND P0, PT, R0, 0x3f, PT ;  /* 0x0000003f0000780c */ /* 0x001fda0003f04070 */
[----:B------:R-:W-:Y:S05]  /*0030*/  @P0 EXIT ;  /* 0x000000000000094d */ /* 0x000fea0003800000 */
[----:B------:R-:W-:Y:S06]  /*0040*/  BAR.SYNC.DEFER_BLOCKING 0x0 ;  /* 0x0000000000007b1d */ /* 0x000fec0000010000 */
[----:B------:R-:W-:Y:S05]  /*0050*/  EXIT ;  /* 0x000000000000794d */ /* 0x000fea0003800000 */
.L_x_0:
[----:B------:R-:W-:-:S00]  /*0060*/  BRA `(.L_x_0) ;  /* 0xfffffffc00fc7947 */ /* 0x000fc0000383ffff */
[----:B------:R-:W-:-:S00]  /*0070*/  NOP ;  /* 0x0000000000007918 */ /* 0x000fc00000000000 */
        /* <DEDUP_REMOVED lines=8> */
.L_x_1:


//--------------------- .nv.shared.reserved.0     --------------------------
	.section	.nv.shared.reserved.0,"aw",@nobits
	.weak		__nv_reservedSMEM_offset_0_alias
	.size		__nv_reservedSMEM_offset_0_alias, 0, 64
	.other		__nv_reservedSMEM_offset_0_alias,@"STO_CUDA_RESERVED_SHARED STV_DEFAULT"
__nv_reservedSMEM_offset_0_alias:
	.zero		0
	.zero		64


//--------------------- .nv.constant0._Z9block_divv --------------------------
	.section	.nv.constant0._Z9block_divv,"a",@progbits
	.sectionflags	@""
	.align	4
.nv.constant0._Z9block_divv:
	.zero		896


//--------------------- SYMBOLS --------------------------

	.type		.nv.reservedSmem.offset0,@object
	.size		.nv.reservedSmem.offset0,0x4
